	.headerflags	@"EF_CUDA_TEXMODE_UNIFIED EF_CUDA_64BIT_ADDRESS EF_CUDA_ACCELERATORS EF_CUDA_SM90 EF_CUDA_VIRTUAL_SM(EF_CUDA_SM90)"
	.elftype	@"ET_EXEC"


//--------------------- .nv.info                  --------------------------
	.section	.nv.info,"",@"SHT_CUDA_INFO"
	.align	4


	//----- nvinfo : EIATTR_REGCOUNT
	.align		4
        /*0000*/ 	.byte	0x04, 0x2f
        /*0002*/ 	.short	(.L_1 - .L_0)
	.align		4
.L_0:
        /*0004*/ 	.word	index@(triton_poi_fused_convolution_relu_16)
        /*0008*/ 	.word	0x00000020


	//----- nvinfo : EIATTR_MIN_STACK_SIZE
	.align		4
.L_1:
        /*000c*/ 	.byte	0x04, 0x12
        /*000e*/ 	.short	(.L_3 - .L_2)
	.align		4
.L_2:
        /*0010*/ 	.word	index@(triton_poi_fused_convolution_relu_16)
        /*0014*/ 	.word	0x00000000


	//----- nvinfo : EIATTR_FRAME_SIZE
	.align		4
.L_3:
        /*0018*/ 	.byte	0x04, 0x11
        /*001a*/ 	.short	(.L_5 - .L_4)
	.align		4
.L_4:
        /*001c*/ 	.word	index@(triton_poi_fused_convolution_relu_16)
        /*0020*/ 	.word	0x00000000


	//----- nvinfo : EIATTR_MIN_STACK_SIZE
	.align		4
.L_5:
        /*0024*/ 	.byte	0x04, 0x12
        /*0026*/ 	.short	(.L_7 - .L_6)
	.align		4
.L_6:
        /*0028*/ 	.word	index@(triton_poi_fused_convolution_relu_16)
        /*002c*/ 	.word	0x00000000
.L_7:


//--------------------- .nv.info.triton_poi_fused_convolution_relu_16 --------------------------
	.section	.nv.info.triton_poi_fused_convolution_relu_16,"",@"SHT_CUDA_INFO"
	.sectionflags	@""
	.align	4


	//----- nvinfo : EIATTR_CUDA_API_VERSION
	.align		4
        /*0000*/ 	.byte	0x04, 0x37
        /*0002*/ 	.short	(.L_9 - .L_8)
.L_8:
        /*0004*/ 	.word	0x0000007c


	//----- nvinfo : EIATTR_KPARAM_INFO
	.align		4
.L_9:
        /*0008*/ 	.byte	0x04, 0x17
        /*000a*/ 	.short	(.L_11 - .L_10)
.L_10:
        /*000c*/ 	.word	0x00000000
        /*0010*/ 	.short	0x0004
        /*0012*/ 	.short	0x001c
        /*0014*/ 	.byte	0x00, 0xf0, 0x11, 0x00


	//----- nvinfo : EIATTR_KPARAM_INFO
	.align		4
.L_11:
        /*0018*/ 	.byte	0x04, 0x17
        /*001a*/ 	.short	(.L_13 - .L_12)
.L_12:
        /*001c*/ 	.word	0x00000000
        /*0020*/ 	.short	0x0003
        /*0022*/ 	.short	0x0018
        /*0024*/ 	.byte	0x00, 0xf0, 0x11, 0x00


	//----- nvinfo : EIATTR_KPARAM_INFO
	.align		4
.L_13:
        /*0028*/ 	.byte	0x04, 0x17
        /*002a*/ 	.short	(.L_15 - .L_14)
.L_14:
        /*002c*/ 	.word	0x00000000
        /*0030*/ 	.short	0x0002
        /*0032*/ 	.short	0x0010
        /*0034*/ 	.byte	0x00, 0xf4, 0x21, 0x00


	//----- nvinfo : EIATTR_KPARAM_INFO
	.align		4
.L_15:
        /*0038*/ 	.byte	0x04, 0x17
        /*003a*/ 	.short	(.L_17 - .L_16)
.L_16:
        /*003c*/ 	.word	0x00000000
        /*0040*/ 	.short	0x0001
        /*0042*/ 	.short	0x0008
        /*0044*/ 	.byte	0x00, 0xf4, 0x21, 0x00


	//----- nvinfo : EIATTR_KPARAM_INFO
	.align		4
.L_17:
        /*0048*/ 	.byte	0x04, 0x17
        /*004a*/ 	.short	(.L_19 - .L_18)
.L_18:
        /*004c*/ 	.word	0x00000000
        /*0050*/ 	.short	0x0000
        /*0052*/ 	.short	0x0000
        /*0054*/ 	.byte	0x00, 0xf4, 0x21, 0x00


	//----- nvinfo : EIATTR_SPARSE_MMA_MASK
	.align		4
.L_19:
        /*0058*/ 	.byte	0x03, 0x50
        /*005a*/ 	.short	0x0000


	//----- nvinfo : EIATTR_MAXREG_COUNT
	.align		4
        /*005c*/ 	.byte	0x03, 0x1b
        /*005e*/ 	.short	0x00ff


	//----- nvinfo : EIATTR_EXIT_INSTR_OFFSETS
	.align		4
        /*0060*/ 	.byte	0x04, 0x1c
        /*0062*/ 	.short	(.L_21 - .L_20)


	//   ....[0]....
.L_20:
        /*0064*/ 	.word	0x00000b90


	//   ....[1]....
        /*0068*/ 	.word	0x00000c10


	//----- nvinfo : EIATTR_REQNTID
	.align		4
.L_21:
        /*006c*/ 	.byte	0x04, 0x10
        /*006e*/ 	.short	(.L_23 - .L_22)
.L_22:
        /*0070*/ 	.word	0x00000100
        /*0074*/ 	.word	0x00000001
        /*0078*/ 	.word	0x00000001


	//----- nvinfo : EIATTR_CBANK_PARAM_SIZE
	.align		4
.L_23:
        /*007c*/ 	.byte	0x03, 0x19
        /*007e*/ 	.short	0x0020


	//----- nvinfo : EIATTR_PARAM_CBANK
	.align		4
        /*0080*/ 	.byte	0x04, 0x0a
        /*0082*/ 	.short	(.L_25 - .L_24)
	.align		4
.L_24:
        /*0084*/ 	.word	index@(.nv.constant0.triton_poi_fused_convolution_relu_16)
        /*0088*/ 	.short	0x0210
        /*008a*/ 	.short	0x0020


	//----- nvinfo : EIATTR_SW_WAR
	.align		4
.L_25:
        /*008c*/ 	.byte	0x04, 0x36
        /*008e*/ 	.short	(.L_27 - .L_26)
.L_26:
        /*0090*/ 	.word	0x00000008
.L_27:


//--------------------- .nv.callgraph             --------------------------
	.section	.nv.callgraph,"",@"SHT_CUDA_CALLGRAPH"
	.align	4
	.sectionentsize	8
	.align		4
        /*0000*/ 	.word	0x00000000
	.align		4
        /*0004*/ 	.word	0xffffffff
	.align		4
        /*0008*/ 	.word	0x00000000
	.align		4
        /*000c*/ 	.word	0xfffffffe
	.align		4
        /*0010*/ 	.word	0x00000000
	.align		4
        /*0014*/ 	.word	0xfffffffd
	.align		4
        /*0018*/ 	.word	0x00000000
	.align		4
        /*001c*/ 	.word	0xfffffffc


//--------------------- .text.triton_poi_fused_convolution_relu_16 --------------------------
	.section	.text.triton_poi_fused_convolution_relu_16,"ax",@progbits
	.sectionflags	@"SHF_BARRIERS=1"
	.align	128
        .global         triton_poi_fused_convolution_relu_16
        .type           triton_poi_fused_convolution_relu_16,@function
        .size           triton_poi_fused_convolution_relu_16,(.L_x_1 - triton_poi_fused_convolution_relu_16)
        .other          triton_poi_fused_convolution_relu_16,@"STO_CUDA_ENTRY STV_DEFAULT"
triton_poi_fused_convolution_relu_16:
.text.triton_poi_fused_convolution_relu_16:
[----:B------:R-:W0:Y:S01]  /*0000*/  LDC R1, c[0x0][0x28] ;  /* 0x00000a00ff017b82 */ /* 0x000e220000000800 */
[----:B------:R-:W1:Y:S07]  /*0010*/  S2R R0, SR_CTAID.Y ;  /* 0x0000000000007919 */ /* 0x000e6e0000002600 */
[----:B------:R-:W2:Y:S01]  /*0020*/  LDC.64 R18, c[0x0][0x210] ;  /* 0x00008400ff127b82 */ /* 0x000ea20000000a00 */
[----:B------:R-:W-:Y:S01]  /*0030*/  ULDC.64 UR6, c[0x0][0x208] ;  /* 0x0000820000067ab9 */ /* 0x000fe20000000a00 */
[----:B------:R-:W3:Y:S01]  /*0040*/  S2R R5, SR_TID.X ;  /* 0x0000000000057919 */ /* 0x000ee20000002100 */
[----:B------:R-:W4:Y:S05]  /*0050*/  S2R R27, SR_CTAID.X ;  /* 0x00000000001b7919 */ /* 0x000f2a0000002500 */
[----:B------:R-:W5:Y:S01]  /*0060*/  LDC.64 R16, c[0x0][0x218] ;  /* 0x00008600ff107b82 */ /* 0x000f620000000a00 */
[----:B-1----:R-:W-:Y:S01]  /*0070*/  IMAD.SHL.U32 R3, R0, 0x40, RZ ;  /* 0x0000004000037824 */ /* 0x002fe200078e00ff */
[----:B------:R-:W-:Y:S01]  /*0080*/  SHF.R.S32.HI R2, RZ, 0x19, R0 ;  /* 0x00000019ff027819 */ /* 0x000fe20000011400 */
[----:B---3--:R-:W-:-:S03]  /*0090*/  IMAD.SHL.U32 R0, R5, 0x4, RZ ;  /* 0x0000000405007824 */ /* 0x008fc600078e00ff */
[----:B------:R-:W-:Y:S01]  /*00a0*/  SGXT R2, R2, 0x1 ;  /* 0x000000010202781a */ /* 0x000fe20000000200 */
[----:B----4-:R-:W-:Y:S01]  /*00b0*/  IMAD.SHL.U32 R27, R27, 0x40, RZ ;  /* 0x000000401b1b7824 */ /* 0x010fe200078e00ff */
[----:B------:R-:W-:-:S04]  /*00c0*/  LOP3.LUT R21, R3, 0x3c, R0, 0xf8, !PT ;  /* 0x0000003c03157812 */ /* 0x000fc800078ef800 */
[----:B------:R-:W-:Y:S02]  /*00d0*/  LEA.HI R4, R2, R21, RZ, 0x8 ;  /* 0x0000001502047211 */ /* 0x000fe400078f40ff */
[----:B------:R-:W-:Y:S02]  /*00e0*/  SHF.R.U32.HI R2, RZ, 0x4, R5 ;  /* 0x00000004ff027819 */ /* 0x000fe40000011605 */
[----:B------:R-:W-:Y:S02]  /*00f0*/  LOP3.LUT R6, R4, 0xffffff00, RZ, 0xc0, !PT ;  /* 0xffffff0004067812 */ /* 0x000fe400078ec0ff */
[----:B------:R-:W-:-:S03]  /*0100*/  SGXT.U32 R2, R2, 0x4 ;  /* 0x000000040202781a */ /* 0x000fc60000000000 */
[----:B------:R-:W-:Y:S01]  /*0110*/  IMAD.IADD R21, R21, 0x1, -R6 ;  /* 0x0000000115157824 */ /* 0x000fe200078e0a06 */
[----:B------:R-:W-:Y:S01]  /*0120*/  LOP3.LUT R7, R27, 0x30, R2, 0xfe, !PT ;  /* 0x000000301b077812 */ /* 0x000fe200078efe02 */
[----:B------:R-:W-:Y:S01]  /*0130*/  IMAD.SHL.U32 R6, R4, 0x100, RZ ;  /* 0x0000010004067824 */ /* 0x000fe200078e00ff */
[----:B------:R-:W-:Y:S02]  /*0140*/  LOP3.LUT R5, R27, 0x10, R2, 0xfe, !PT ;  /* 0x000000101b057812 */ /* 0x000fe400078efe02 */
[----:B------:R-:W-:Y:S02]  /*0150*/  LOP3.LUT R4, R27, R2, RZ, 0xfc, !PT ;  /* 0x000000021b047212 */ /* 0x000fe400078efcff */
[----:B------:R-:W-:Y:S02]  /*0160*/  LOP3.LUT R8, R6, 0xffff0000, RZ, 0xc0, !PT ;  /* 0xffff000006087812 */ /* 0x000fe400078ec0ff */
[----:B------:R-:W-:Y:S02]  /*0170*/  LOP3.LUT R6, R27, 0x20, R2, 0xfe, !PT ;  /* 0x000000201b067812 */ /* 0x000fe400078efe02 */
[----:B------:R-:W-:Y:S01]  /*0180*/  ISETP.GE.AND P3, PT, R7, 0x100, PT ;  /* 0x000001000700780c */ /* 0x000fe20003f66270 */
[----:B------:R-:W-:Y:S01]  /*0190*/  IMAD.IADD R8, R21, 0x1, R8 ;  /* 0x0000000115087824 */ /* 0x000fe200078e0208 */
[----:B------:R-:W-:-:S02]  /*01a0*/  ISETP.GE.AND P1, PT, R5, 0x100, PT ;  /* 0x000001000500780c */ /* 0x000fc40003f26270 */
[----:B------:R-:W-:Y:S02]  /*01b0*/  CS2R R12, SRZ ;  /* 0x00000000000c7805 */ /* 0x000fe4000001ff00 */
[C---:B------:R-:W-:Y:S01]  /*01c0*/  ISETP.GE.AND P0, PT, R4.reuse, 0x100, PT ;  /* 0x000001000400780c */ /* 0x040fe20003f06270 */
[--C-:B------:R-:W-:Y:S01]  /*01d0*/  IMAD R25, R4, 0x100, R8.reuse ;  /* 0x0000010004197824 */ /* 0x100fe200078e0208 */
[C---:B------:R-:W-:Y:S01]  /*01e0*/  ISETP.GE.AND P2, PT, R6.reuse, 0x100, PT ;  /* 0x000001000600780c */ /* 0x040fe20003f46270 */
[--C-:B------:R-:W-:Y:S01]  /*01f0*/  IMAD R23, R5, 0x100, R8.reuse ;  /* 0x0000010005177824 */ /* 0x100fe200078e0208 */
[----:B------:R-:W-:Y:S01]  /*0200*/  CS2R R14, SRZ ;  /* 0x00000000000e7805 */ /* 0x000fe2000001ff00 */
[--C-:B------:R-:W-:Y:S01]  /*0210*/  IMAD R29, R6, 0x100, R8.reuse ;  /* 0x00000100061d7824 */ /* 0x100fe200078e0208 */
[----:B------:R-:W-:Y:S01]  /*0220*/  CS2R R4, SRZ ;  /* 0x0000000000047805 */ /* 0x000fe2000001ff00 */
[----:B------:R-:W-:Y:S01]  /*0230*/  IMAD R9, R7, 0x100, R8 ;  /* 0x0000010007097824 */ /* 0x000fe200078e0208 */
[----:B------:R-:W-:Y:S01]  /*0240*/  CS2R R6, SRZ ;  /* 0x0000000000067805 */ /* 0x000fe2000001ff00 */
[----:B--2---:R-:W-:-:S04]  /*0250*/  IMAD.WIDE R22, R23, 0x4, R18 ;  /* 0x0000000417167825 */ /* 0x004fc800078e0212 */
[--C-:B------:R-:W-:Y:S01]  /*0260*/  IMAD.WIDE R24, R25, 0x4, R18.reuse ;  /* 0x0000000419187825 */ /* 0x100fe200078e0212 */
[----:B------:R1:W2:Y:S03]  /*0270*/  @!P1 LDG.E.EL.128 R4, desc[UR6][R22.64] ;  /* 0x0000000616049981 */ /* 0x0002a6000c2e1d00 */
[----:B------:R-:W-:-:S04]  /*0280*/  IMAD.WIDE R28, R29, 0x4, R18 ;  /* 0x000000041d1c7825 */ /* 0x000fc800078e0212 */
[----:B------:R-:W-:-:S04]  /*0290*/  IMAD.WIDE R18, R9, 0x4, R18 ;  /* 0x0000000409127825 */ /* 0x000fc800078e0212 */
[----:B-----5:R-:W-:Y:S01]  /*02a0*/  IMAD.WIDE R16, R21, 0x4, R16 ;  /* 0x0000000415107825 */ /* 0x020fe200078e0210 */
[----:B------:R-:W3:Y:S01]  /*02b0*/  @!P3 LDG.E.EL.128 R12, desc[UR6][R18.64] ;  /* 0x00000006120cb981 */ /* 0x000ee2000c2e1d00 */
[----:B------:R-:W-:Y:S02]  /*02c0*/  CS2R R8, SRZ ;  /* 0x0000000000087805 */ /* 0x000fe4000001ff00 */
[----:B------:R-:W-:Y:S02]  /*02d0*/  CS2R R10, SRZ ;  /* 0x00000000000a7805 */ /* 0x000fe4000001ff00 */
[----:B------:R-:W-:Y:S02]  /*02e0*/  CS2R R20, SRZ ;  /* 0x0000000000147805 */ /* 0x000fe4000001ff00 */
[----:B-1----:R-:W-:Y:S02]  /*02f0*/  CS2R R22, SRZ ;  /* 0x0000000000167805 */ /* 0x002fe4000001ff00 */
[----:B------:R1:W4:Y:S04]  /*0300*/  @!P2 LDG.E.EL.128 R8, desc[UR6][R28.64] ;  /* 0x000000061c08a981 */ /* 0x000328000c2e1d00 */
[----:B------:R-:W2:Y:S04]  /*0310*/  LDG.E.EL.128 R16, desc[UR6][R16.64] ;  /* 0x0000000610107981 */ /* 0x000ea8000c2e1d00 */
[----:B------:R5:W3:Y:S01]  /*0320*/  @!P0 LDG.E.EL.128 R20, desc[UR6][R24.64] ;  /* 0x0000000618148981 */ /* 0x000ae2000c2e1d00 */
[----:B------:R-:W-:-:S02]  /*0330*/  LOP3.LUT R0, R27, 0x3c, R0, 0xf8, !PT ;  /* 0x0000003c1b007812 */ /* 0x000fc400078ef800 */
[----:B-1----:R-:W-:Y:S02]  /*0340*/  LOP3.LUT R29, R3, R2, RZ, 0xfc, !PT ;  /* 0x00000002031d7212 */ /* 0x002fe400078efcff */
[----:B------:R-:W-:Y:S02]  /*0350*/  LOP3.LUT R27, R3, 0x10, R2, 0xfe, !PT ;  /* 0x00000010031b7812 */ /* 0x000fe400078efe02 */
[----:B-----5:R-:W-:Y:S02]  /*0360*/  LOP3.LUT R25, R3, 0x20, R2, 0xfe, !PT ;  /* 0x0000002003197812 */ /* 0x020fe400078efe02 */
[----:B------:R-:W-:Y:S02]  /*0370*/  LOP3.LUT R3, R3, 0x30, R2, 0xfe, !PT ;  /* 0x0000003003037812 */ /* 0x000fe400078efe02 */
[----:B------:R-:W1:Y:S01]  /*0380*/  S2R R2, SR_TID.X ;  /* 0x0000000000027919 */ /* 0x000e620000002100 */
[----:B------:R-:W5:Y:S01]  /*0390*/  S2UR UR5, SR_CgaCtaId ;  /* 0x00000000000579c3 */ /* 0x000f620000008800 */
[----:B------:R-:W-:-:S02]  /*03a0*/  UMOV UR4, 0x400 ;  /* 0x0000040000047882 */ /* 0x000fc40000000000 */
[----:B-----5:R-:W-:Y:S01]  /*03b0*/  UPRMT UR4, UR5, 0x654, UR4 ;  /* 0x0000065405047896 */ /* 0x020fe20008000004 */
[----:B------:R-:W-:Y:S01]  /*03c0*/  IMAD R25, R25, 0x100, R0 ;  /* 0x0000010019197824 */ /* 0x000fe200078e0200 */
[C---:B--2---:R-:W-:Y:S01]  /*03d0*/  FSETP.GEU.AND P6, PT, R16.reuse, -R4, PT ;  /* 0x800000041000720b */ /* 0x044fe20003fce000 */
[C---:B------:R-:W-:Y:S01]  /*03e0*/  FADD R4, R16.reuse, R4 ;  /* 0x0000000410047221 */ /* 0x040fe20000000000 */
[C---:B----4-:R-:W-:Y:S01]  /*03f0*/  FSETP.GEU.AND P3, PT, R16.reuse, -R8, PT ;  /* 0x800000081000720b */ /* 0x050fe20003f6e000 */
[C---:B------:R-:W-:Y:S01]  /*0400*/  FADD R8, R16.reuse, R8 ;  /* 0x0000000810087221 */ /* 0x040fe20000000000 */
[----:B---3--:R-:W-:Y:S02]  /*0410*/  FSETP.GEU.AND P1, PT, R16, -R12, PT ;  /* 0x8000000c1000720b */ /* 0x008fe40003f2e000 */
[----:B------:R-:W-:Y:S01]  /*0420*/  FSEL R4, R4, RZ, P6 ;  /* 0x000000ff04047208 */ /* 0x000fe20003000000 */
[C---:B------:R-:W-:Y:S01]  /*0430*/  FADD R12, R16.reuse, R12 ;  /* 0x0000000c100c7221 */ /* 0x040fe20000000000 */
[C---:B------:R-:W-:Y:S01]  /*0440*/  FSETP.GEU.AND P5, PT, R17.reuse, -R5, PT ;  /* 0x800000051100720b */ /* 0x040fe20003fae000 */
[C---:B------:R-:W-:Y:S01]  /*0450*/  FADD R5, R17.reuse, R5 ;  /* 0x0000000511057221 */ /* 0x040fe20000000000 */
[C---:B------:R-:W-:Y:S01]  /*0460*/  FSETP.GEU.AND P2, PT, R17.reuse, -R9, PT ;  /* 0x800000091100720b */ /* 0x040fe20003f4e000 */
[C---:B------:R-:W-:Y:S01]  /*0470*/  FADD R9, R17.reuse, R9 ;  /* 0x0000000911097221 */ /* 0x040fe20000000000 */
[C---:B------:R-:W-:Y:S01]  /*0480*/  FSETP.GEU.AND P0, PT, R17.reuse, -R13, PT ;  /* 0x8000000d1100720b */ /* 0x040fe20003f0e000 */
[C---:B------:R-:W-:Y:S01]  /*0490*/  FADD R13, R17.reuse, R13 ;  /* 0x0000000d110d7221 */ /* 0x040fe20000000000 */
[C---:B------:R-:W-:Y:S01]  /*04a0*/  FSETP.GEU.AND P6, PT, R17.reuse, -R21, PT ;  /* 0x800000151100720b */ /* 0x040fe20003fce000 */
[----:B------:R-:W-:Y:S01]  /*04b0*/  FADD R21, R17, R21 ;  /* 0x0000001511157221 */ /* 0x000fe20000000000 */
[C---:B------:R-:W-:Y:S01]  /*04c0*/  FSETP.GEU.AND P4, PT, R16.reuse, -R20, PT ;  /* 0x800000141000720b */ /* 0x040fe20003f8e000 */
[----:B------:R-:W-:Y:S01]  /*04d0*/  FADD R16, R16, R20 ;  /* 0x0000001410107221 */ /* 0x000fe20000000000 */
[----:B-1----:R-:W-:Y:S01]  /*04e0*/  IMAD.SHL.U32 R17, R2, 0x100, RZ ;  /* 0x0000010002117824 */ /* 0x002fe200078e00ff */
[----:B------:R-:W-:-:S02]  /*04f0*/  SHF.R.U32.HI R20, RZ, 0x4, R2 ;  /* 0x00000004ff147819 */ /* 0x000fc40000011602 */
[----:B------:R-:W-:Y:S02]  /*0500*/  FSEL R8, R8, RZ, P3 ;  /* 0x000000ff08087208 */ /* 0x000fe40001800000 */
[----:B------:R-:W-:Y:S02]  /*0510*/  SGXT.U32 R20, R20, 0x4 ;  /* 0x000000041414781a */ /* 0x000fe40000000000 */
[----:B------:R-:W-:Y:S02]  /*0520*/  LOP3.LUT R17, R17, 0xf00, RZ, 0xc0, !PT ;  /* 0x00000f0011117812 */ /* 0x000fe400078ec0ff */
[----:B------:R-:W-:Y:S02]  /*0530*/  FSEL R16, R16, RZ, P4 ;  /* 0x000000ff10107208 */ /* 0x000fe40002000000 */
[----:B------:R-:W-:Y:S02]  /*0540*/  FSEL R5, R5, RZ, P5 ;  /* 0x000000ff05057208 */ /* 0x000fe40002800000 */
[C---:B------:R-:W-:Y:S01]  /*0550*/  FSETP.GEU.AND P3, PT, R18.reuse, -R6, PT ;  /* 0x800000061200720b */ /* 0x040fe20003f6e000 */
[C---:B------:R-:W-:Y:S01]  /*0560*/  FADD R6, R18.reuse, R6 ;  /* 0x0000000612067221 */ /* 0x040fe20000000000 */
[C---:B------:R-:W-:Y:S01]  /*0570*/  FSETP.GEU.AND P4, PT, R18.reuse, -R10, PT ;  /* 0x8000000a1200720b */ /* 0x040fe20003f8e000 */
[C---:B------:R-:W-:Y:S01]  /*0580*/  FADD R10, R18.reuse, R10 ;  /* 0x0000000a120a7221 */ /* 0x040fe20000000000 */
[C---:B------:R-:W-:Y:S01]  /*0590*/  FSETP.GEU.AND P5, PT, R18.reuse, -R14, PT ;  /* 0x8000000e1200720b */ /* 0x040fe20003fae000 */
[----:B------:R-:W-:Y:S01]  /*05a0*/  FADD R14, R18, R14 ;  /* 0x0000000e120e7221 */ /* 0x000fe20000000000 */
[----:B------:R-:W-:-:S02]  /*05b0*/  FSEL R24, R21, RZ, P6 ;  /* 0x000000ff15187208 */ /* 0x000fc40003000000 */
[C---:B------:R-:W-:Y:S01]  /*05c0*/  FSETP.GEU.AND P6, PT, R18.reuse, -R22, PT ;  /* 0x800000161200720b */ /* 0x040fe20003fce000 */
[----:B------:R-:W-:Y:S01]  /*05d0*/  FADD R18, R18, R22 ;  /* 0x0000001612127221 */ /* 0x000fe20000000000 */
[C---:B------:R-:W-:Y:S02]  /*05e0*/  LOP3.LUT R22, R17.reuse, R20, RZ, 0xfc, !PT ;  /* 0x0000001411167212 */ /* 0x040fe400078efcff */
[C---:B------:R-:W-:Y:S02]  /*05f0*/  LOP3.LUT R20, R17.reuse, 0x40, RZ, 0xfc, !PT ;  /* 0x0000004011147812 */ /* 0x040fe400078efcff */
[C---:B------:R-:W-:Y:S02]  /*0600*/  LOP3.LUT R26, R17.reuse, 0x80, RZ, 0xfc, !PT ;  /* 0x00000080111a7812 */ /* 0x040fe400078efcff */
[C---:B------:R-:W-:Y:S02]  /*0610*/  LOP3.LUT R28, R17.reuse, 0xc0, RZ, 0xfc, !PT ;  /* 0x000000c0111c7812 */ /* 0x040fe400078efcff */
[----:B------:R-:W-:-:S02]  /*0620*/  LEA.HI R21, R17, UR4, RZ, 0x1c ;  /* 0x0000000411157c11 */ /* 0x000fc4000f8fe0ff */
[----:B------:R-:W-:Y:S02]  /*0630*/  LEA.HI R20, R20, UR4, RZ, 0x1c ;  /* 0x0000000414147c11 */ /* 0x000fe4000f8fe0ff */
[----:B------:R-:W-:Y:S02]  /*0640*/  FSEL R9, R9, RZ, P2 ;  /* 0x000000ff09097208 */ /* 0x000fe40001000000 */
[----:B------:R-:W-:Y:S02]  /*0650*/  LEA.HI R17, R26, UR4, RZ, 0x1c ;  /* 0x000000041a117c11 */ /* 0x000fe4000f8fe0ff */
[C---:B------:R-:W-:Y:S01]  /*0660*/  FSETP.GEU.AND P2, PT, R19.reuse, -R23, PT ;  /* 0x800000171300720b */ /* 0x040fe20003f4e000 */
[C---:B------:R-:W-:Y:S01]  /*0670*/  FADD R23, R19.reuse, R23 ;  /* 0x0000001713177221 */ /* 0x040fe20000000000 */
[----:B------:R-:W-:Y:S01]  /*0680*/  LEA.HI R28, R28, UR4, RZ, 0x1c ;  /* 0x000000041c1c7c11 */ /* 0x000fe2000f8fe0ff */
[----:B------:R-:W-:Y:S01]  /*0690*/  IMAD R21, R22, 0x4, R21 ;  /* 0x0000000416157824 */ /* 0x000fe200078e0215 */
[----:B------:R-:W-:Y:S01]  /*06a0*/  FSEL R6, R6, RZ, P3 ;  /* 0x000000ff06067208 */ /* 0x000fe20001800000 */
[C---:B------:R-:W-:Y:S01]  /*06b0*/  IMAD R20, R22.reuse, 0x4, R20 ;  /* 0x0000000416147824 */ /* 0x040fe200078e0214 */
[----:B------:R-:W-:Y:S01]  /*06c0*/  FSETP.GEU.AND P3, PT, R19, -R7, PT ;  /* 0x800000071300720b */ /* 0x000fe20003f6e000 */
[----:B------:R-:W-:-:S02]  /*06d0*/  IMAD R17, R22, 0x4, R17 ;  /* 0x0000000416117824 */ /* 0x000fc400078e0211 */
[----:B------:R-:W-:Y:S01]  /*06e0*/  FADD R7, R19, R7 ;  /* 0x0000000713077221 */ /* 0x000fe20000000000 */
[----:B------:R-:W-:Y:S01]  /*06f0*/  FSEL R18, R18, RZ, P6 ;  /* 0x000000ff12127208 */ /* 0x000fe20003000000 */
[----:B------:R-:W-:Y:S01]  /*0700*/  IMAD R22, R22, 0x4, R28 ;  /* 0x0000000416167824 */ /* 0x000fe200078e021c */
[----:B------:R-:W-:Y:S01]  /*0710*/  FSEL R23, R23, RZ, P2 ;  /* 0x000000ff17177208 */ /* 0x000fe20001000000 */
[----:B------:R1:W-:Y:S01]  /*0720*/  STS [R21], R16 ;  /* 0x0000001015007388 */ /* 0x0003e20000000800 */
[C---:B------:R-:W-:Y:S01]  /*0730*/  FSETP.GEU.AND P6, PT, R19.reuse, -R11, PT ;  /* 0x8000000b1300720b */ /* 0x040fe20003fce000 */
[----:B------:R-:W-:Y:S01]  /*0740*/  FADD R11, R19, R11 ;  /* 0x0000000b130b7221 */ /* 0x000fe20000000000 */
[----:B------:R-:W-:Y:S01]  /*0750*/  FSEL R7, R7, RZ, P3 ;  /* 0x000000ff07077208 */ /* 0x000fe20001800000 */
[----:B------:R-:W-:Y:S01]  /*0760*/  STS [R20+0x100], R24 ;  /* 0x0001001814007388 */ /* 0x000fe20000000800 */
[----:B------:R-:W-:-:S03]  /*0770*/  FSETP.GEU.AND P2, PT, R19, -R15, PT ;  /* 0x8000000f1300720b */ /* 0x000fc60003f4e000 */
[----:B------:R2:W-:Y:S01]  /*0780*/  STS [R17+0x200], R18 ;  /* 0x0002001211007388 */ /* 0x0005e20000000800 */
[----:B------:R-:W-:Y:S01]  /*0790*/  FADD R15, R19, R15 ;  /* 0x0000000f130f7221 */ /* 0x000fe20000000000 */
[----:B------:R-:W-:Y:S02]  /*07a0*/  FSEL R10, R10, RZ, P4 ;  /* 0x000000ff0a0a7208 */ /* 0x000fe40002000000 */
[----:B------:R-:W-:Y:S01]  /*07b0*/  STS [R22+0x300], R23 ;  /* 0x0003001716007388 */ /* 0x000fe20000000800 */
[----:B------:R-:W-:-:S03]  /*07c0*/  FSEL R11, R11, RZ, P6 ;  /* 0x000000ff0b0b7208 */ /* 0x000fc60003000000 */
[----:B------:R3:W-:Y:S01]  /*07d0*/  STS [R21+0x40], R4 ;  /* 0x0000400415007388 */ /* 0x0007e20000000800 */
[----:B------:R-:W-:Y:S02]  /*07e0*/  FSEL R12, R12, RZ, P1 ;  /* 0x000000ff0c0c7208 */ /* 0x000fe40000800000 */
[----:B------:R-:W-:Y:S01]  /*07f0*/  FSEL R13, R13, RZ, P0 ;  /* 0x000000ff0d0d7208 */ /* 0x000fe20000000000 */
[----:B------:R4:W-:Y:S01]  /*0800*/  STS [R20+0x140], R5 ;  /* 0x0001400514007388 */ /* 0x0009e20000000800 */
[----:B------:R-:W-:Y:S01]  /*0810*/  FSEL R14, R14, RZ, P5 ;  /* 0x000000ff0e0e7208 */ /* 0x000fe20002800000 */
[----:B-1----:R-:W-:Y:S01]  /*0820*/  IMAD.SHL.U32 R16, R2, 0x4, RZ ;  /* 0x0000000402107824 */ /* 0x002fe200078e00ff */
[----:B--2---:R-:W1:Y:S01]  /*0830*/  LDC.64 R18, c[0x0][0x220] ;  /* 0x00008800ff127b82 */ /* 0x004e620000000a00 */
[----:B------:R2:W-:Y:S01]  /*0840*/  STS [R17+0x240], R6 ;  /* 0x0002400611007388 */ /* 0x0005e20000000800 */
[----:B------:R-:W-:-:S03]  /*0850*/  FSEL R15, R15, RZ, P2 ;  /* 0x000000ff0f0f7208 */ /* 0x000fc60001000000 */
[----:B------:R5:W-:Y:S04]  /*0860*/  STS [R22+0x340], R7 ;  /* 0x0003400716007388 */ /* 0x000be80000000800 */
[----:B------:R-:W-:Y:S04]  /*0870*/  STS [R21+0x80], R8 ;  /* 0x0000800815007388 */ /* 0x000fe80000000800 */
[----:B------:R1:W-:Y:S04]  /*0880*/  STS [R20+0x180], R9 ;  /* 0x0001800914007388 */ /* 0x0003e80000000800 */
[----:B------:R-:W-:Y:S04]  /*0890*/  STS [R17+0x280], R10 ;  /* 0x0002800a11007388 */ /* 0x000fe80000000800 */
[----:B------:R-:W-:Y:S01]  /*08a0*/  STS [R22+0x380], R11 ;  /* 0x0003800b16007388 */ /* 0x000fe20000000800 */
[----:B------:R-:W-:-:S03]  /*08b0*/  LOP3.LUT R16, R16, 0x3fc, RZ, 0xc0, !PT ;  /* 0x000003fc10107812 */ /* 0x000fc600078ec0ff */
[----:B------:R-:W-:Y:S04]  /*08c0*/  STS [R21+0xc0], R12 ;  /* 0x0000c00c15007388 */ /* 0x000fe80000000800 */
[----:B------:R1:W-:Y:S04]  /*08d0*/  STS [R20+0x1c0], R13 ;  /* 0x0001c00d14007388 */ /* 0x0003e80000000800 */
[----:B------:R1:W-:Y:S04]  /*08e0*/  STS [R17+0x2c0], R14 ;  /* 0x0002c00e11007388 */ /* 0x0003e80000000800 */
[----:B------:R-:W-:Y:S01]  /*08f0*/  STS [R22+0x3c0], R15 ;  /* 0x0003c00f16007388 */ /* 0x000fe20000000800 */
[----:B---3--:R-:W-:-:S02]  /*0900*/  LOP3.LUT R4, R16, 0x400, RZ, 0xfc, !PT ;  /* 0x0000040010047812 */ /* 0x008fc400078efcff */
[----:B----4-:R-:W-:Y:S02]  /*0910*/  LOP3.LUT R5, R16, 0x800, RZ, 0xfc, !PT ;  /* 0x0000080010057812 */ /* 0x010fe400078efcff */
[----:B------:R-:W-:Y:S02]  /*0920*/  SHF.R.U32.HI R2, RZ, 0x2, R2 ;  /* 0x00000002ff027819 */ /* 0x000fe40000011602 */
[----:B------:R-:W-:Y:S02]  /*0930*/  SHF.R.U32.HI R4, RZ, 0x4, R4 ;  /* 0x00000004ff047819 */ /* 0x000fe40000011604 */
[----:B--2---:R-:W-:Y:S02]  /*0940*/  SHF.R.U32.HI R6, RZ, 0x4, R5 ;  /* 0x00000004ff067819 */ /* 0x004fe40000011605 */
[----:B------:R-:W-:Y:S02]  /*0950*/  LOP3.LUT R2, R2, 0x3c, RZ, 0xc0, !PT ;  /* 0x0000003c02027812 */ /* 0x000fe400078ec0ff */
[----:B------:R-:W-:-:S02]  /*0960*/  LOP3.LUT R4, R4, 0x7c, RZ, 0xc0, !PT ;  /* 0x0000007c04047812 */ /* 0x000fc400078ec0ff */
[----:B------:R-:W-:Y:S01]  /*0970*/  LOP3.LUT R6, R6, 0xbc, RZ, 0xc0, !PT ;  /* 0x000000bc06067812 */ /* 0x000fe200078ec0ff */
[----:B------:R-:W-:Y:S02]  /*0980*/  VIADD R5, R2, UR4 ;  /* 0x0000000402057c36 */ /* 0x000fe40008000000 */
[----:B-----5:R-:W-:Y:S02]  /*0990*/  VIADD R7, R4, UR4 ;  /* 0x0000000404077c36 */ /* 0x020fe40008000000 */
[----:B01----:R-:W-:Y:S02]  /*09a0*/  VIADD R9, R6, UR4 ;  /* 0x0000000406097c36 */ /* 0x003fe40008000000 */
[C---:B------:R-:W-:Y:S01]  /*09b0*/  IMAD R2, R16.reuse, 0x4, R5 ;  /* 0x0000000410027824 */ /* 0x040fe200078e0205 */
[----:B------:R-:W-:Y:S01]  /*09c0*/  BAR.SYNC.DEFER_BLOCKING 0x0 ;  /* 0x0000000000007b1d */ /* 0x000fe20000010000 */
[C---:B------:R-:W-:Y:S02]  /*09d0*/  IMAD R20, R16.reuse, 0x4, R7 ;  /* 0x0000000410147824 */ /* 0x040fe400078e0207 */
[----:B------:R-:W-:-:S03]  /*09e0*/  IMAD R24, R16, 0x4, R9 ;  /* 0x0000000410187824 */ /* 0x000fc600078e0209 */
[----:B------:R-:W-:Y:S04]  /*09f0*/  LDS R4, [R2] ;  /* 0x0000000002047984 */ /* 0x000fe80000000800 */
[----:B------:R-:W-:Y:S04]  /*0a00*/  LDS R5, [R2+0x4] ;  /* 0x0000040002057984 */ /* 0x000fe80000000800 */
[----:B------:R-:W-:Y:S04]  /*0a10*/  LDS R6, [R2+0x8] ;  /* 0x0000080002067984 */ /* 0x000fe80000000800 */
[----:B------:R-:W0:Y:S04]  /*0a20*/  LDS R7, [R2+0xc] ;  /* 0x00000c0002077984 */ /* 0x000e280000000800 */
[----:B------:R-:W-:Y:S04]  /*0a30*/  LDS R8, [R20+0x1000] ;  /* 0x0010000014087984 */ /* 0x000fe80000000800 */
[----:B------:R-:W-:Y:S04]  /*0a40*/  LDS R9, [R20+0x1004] ;  /* 0x0010040014097984 */ /* 0x000fe80000000800 */
[----:B------:R-:W-:Y:S04]  /*0a50*/  LDS R10, [R20+0x1008] ;  /* 0x00100800140a7984 */ /* 0x000fe80000000800 */
[----:B------:R1:W2:Y:S04]  /*0a60*/  LDS R11, [R20+0x100c] ;  /* 0x00100c00140b7984 */ /* 0x0002a80000000800 */
[----:B------:R-:W-:Y:S04]  /*0a70*/  LDS R12, [R24+0x2000] ;  /* 0x00200000180c7984 */ /* 0x000fe80000000800 */
[----:B------:R-:W-:Y:S04]  /*0a80*/  LDS R13, [R24+0x2004] ;  /* 0x00200400180d7984 */ /* 0x000fe80000000800 */
[----:B------:R-:W-:Y:S04]  /*0a90*/  LDS R14, [R24+0x2008] ;  /* 0x00200800180e7984 */ /* 0x000fe80000000800 */
[----:B------:R3:W4:Y:S01]  /*0aa0*/  LDS R15, [R24+0x200c] ;  /* 0x00200c00180f7984 */ /* 0x0007220000000800 */
[----:B------:R-:W-:-:S02]  /*0ab0*/  ISETP.GE.AND P0, PT, R0, 0x100, PT ;  /* 0x000001000000780c */ /* 0x000fc40003f06270 */
[----:B------:R-:W-:Y:S01]  /*0ac0*/  LOP3.LUT R17, R16, 0xc00, RZ, 0xfc, !PT ;  /* 0x00000c0010117812 */ /* 0x000fe200078efcff */
[--C-:B------:R-:W-:Y:S02]  /*0ad0*/  IMAD R21, R29, 0x100, R0.reuse ;  /* 0x000001001d157824 */ /* 0x100fe400078e0200 */
[----:B------:R-:W-:Y:S01]  /*0ae0*/  IMAD R23, R27, 0x100, R0 ;  /* 0x000001001b177824 */ /* 0x000fe200078e0200 */
[----:B------:R-:W-:Y:S01]  /*0af0*/  SHF.R.U32.HI R17, RZ, 0x4, R17 ;  /* 0x00000004ff117819 */ /* 0x000fe20000011611 */
[----:B-1----:R-:W-:-:S03]  /*0b00*/  IMAD.WIDE R20, R21, 0x4, R18 ;  /* 0x0000000415147825 */ /* 0x002fc600078e0212 */
[----:B------:R-:W-:Y:S01]  /*0b10*/  LOP3.LUT R17, R17, 0xfc, RZ, 0xc0, !PT ;  /* 0x000000fc11117812 */ /* 0x000fe200078ec0ff */
[----:B------:R-:W-:-:S04]  /*0b20*/  IMAD.WIDE R22, R23, 0x4, R18 ;  /* 0x0000000417167825 */ /* 0x000fc800078e0212 */
[----:B---3--:R-:W-:Y:S01]  /*0b30*/  IMAD.WIDE R24, R25, 0x4, R18 ;  /* 0x0000000419187825 */ /* 0x008fe200078e0212 */
[----:B0-----:R0:W-:Y:S03]  /*0b40*/  @!P0 STG.E.128 desc[UR6][R20.64], R4 ;  /* 0x0000000414008986 */ /* 0x0011e6000c101d06 */
[----:B------:R-:W-:Y:S01]  /*0b50*/  VIADD R17, R17, UR4 ;  /* 0x0000000411117c36 */ /* 0x000fe20008000000 */
[----:B--2---:R0:W-:Y:S03]  /*0b60*/  @!P0 STG.E.128 desc[UR6][R22.64], R8 ;  /* 0x0000000816008986 */ /* 0x0041e6000c101d06 */
[----:B------:R-:W-:Y:S01]  /*0b70*/  IMAD R17, R16, 0x4, R17 ;  /* 0x0000000410117824 */ /* 0x000fe200078e0211 */
[----:B----4-:R0:W-:Y:S02]  /*0b80*/  @!P0 STG.E.128 desc[UR6][R24.64], R12 ;  /* 0x0000000c18008986 */ /* 0x0101e4000c101d06 */
[----:B0-----:R-:W-:Y:S05]  /*0b90*/  @P0 EXIT ;  /* 0x000000000000094d */ /* 0x001fea0003800000 */
[----:B0-----:R-:W-:Y:S01]  /*0ba0*/  LDS R4, [R17+0x3000] ;  /* 0x0030000011047984 */ /* 0x001fe20000000800 */
[----:B------:R-:W-:-:S03]  /*0bb0*/  IMAD R3, R3, 0x100, R0 ;  /* 0x0000010003037824 */ /* 0x000fc600078e0200 */
[----:B------:R-:W-:Y:S01]  /*0bc0*/  LDS R5, [R17+0x3004] ;  /* 0x0030040011057984 */ /* 0x000fe20000000800 */
[----:B------:R-:W-:-:S03]  /*0bd0*/  IMAD.WIDE R18, R3, 0x4, R18 ;  /* 0x0000000403127825 */ /* 0x000fc600078e0212 */
[----:B------:R-:W-:Y:S04]  /*0be0*/  LDS R6, [R17+0x3008] ;  /* 0x0030080011067984 */ /* 0x000fe80000000800 */
[----:B------:R-:W0:Y:S04]  /*0bf0*/  LDS R7, [R17+0x300c] ;  /* 0x00300c0011077984 */ /* 0x000e280000000800 */
[----:B0-----:R-:W-:Y:S01]  /*0c00*/  STG.E.128 desc[UR6][R18.64], R4 ;  /* 0x0000000412007986 */ /* 0x001fe2000c101d06 */
[----:B------:R-:W-:Y:S05]  /*0c10*/  EXIT ;  /* 0x000000000000794d */ /* 0x000fea0003800000 */
.L_x_0:
[----:B------:R-:W-:-:S00]  /*0c20*/  BRA `(.L_x_0) ;  /* 0xfffffffc00fc7947 */ /* 0x000fc0000383ffff */
[----:B------:R-:W-:-:S00]  /*0c30*/  NOP ;  /* 0x0000000000007918 */ /* 0x000fc00000000000 */
        /* <DEDUP_REMOVED lines=12> */
.L_x_1:


//--------------------- .nv.shared.triton_poi_fused_convolution_relu_16 --------------------------
	.section	.nv.shared.triton_poi_fused_convolution_relu_16,"aw",@nobits
	.sectionflags	@""
	.align	16
	.zero		1024


//--------------------- .nv.constant0.triton_poi_fused_convolution_relu_16 --------------------------
	.section	.nv.constant0.triton_poi_fused_convolution_relu_16,"a",@progbits
	.sectionflags	@""
	.align	4
.nv.constant0.triton_poi_fused_convolution_relu_16:
	.zero		560
